//
// Generated by NVIDIA NVVM Compiler
//
// Compiler Build ID: CL-36424714
// Cuda compilation tools, release 13.0, V13.0.88
// Based on NVVM 20.0.0
//

.version 9.0
.target sm_100
.address_size 64

	// .globl	_Z20histogram_privatizedPiS_ii
.extern .shared .align 16 .b8 histogram_s[];

.visible .entry _Z20histogram_privatizedPiS_ii(
	.param .u64 .ptr .align 1 _Z20histogram_privatizedPiS_ii_param_0,
	.param .u64 .ptr .align 1 _Z20histogram_privatizedPiS_ii_param_1,
	.param .u32 _Z20histogram_privatizedPiS_ii_param_2,
	.param .u32 _Z20histogram_privatizedPiS_ii_param_3
)
{
	.reg .pred 	%p<11>;
	.reg .b32 	%r<70>;
	.reg .b64 	%rd<15>;

	ld.param.u64 	%rd4, [_Z20histogram_privatizedPiS_ii_param_0];
	ld.param.u64 	%rd3, [_Z20histogram_privatizedPiS_ii_param_1];
	ld.param.u32 	%r19, [_Z20histogram_privatizedPiS_ii_param_2];
	ld.param.u32 	%r20, [_Z20histogram_privatizedPiS_ii_param_3];
	cvta.to.global.u64 	%rd1, %rd4;
	mov.u32 	%r69, %tid.x;
	setp.ge.s32 	%p1, %r69, %r20;
	@%p1 bra 	$L__BB0_3;
	mov.u32 	%r2, %ntid.x;
	mov.u32 	%r22, histogram_s;
	mov.u32 	%r64, %r69;
$L__BB0_2:
	shl.b32 	%r21, %r64, 2;
	add.s32 	%r23, %r22, %r21;
	mov.b32 	%r24, 0;
	st.shared.u32 	[%r23], %r24;
	add.s32 	%r64, %r64, %r2;
	setp.lt.s32 	%p2, %r64, %r20;
	@%p2 bra 	$L__BB0_2;
$L__BB0_3:
	bar.sync 	0;
	mov.u32 	%r25, %ctaid.x;
	mov.u32 	%r5, %ntid.x;
	mad.lo.s32 	%r67, %r25, %r5, %r69;
	mov.u32 	%r26, %nctaid.x;
	mul.lo.s32 	%r7, %r26, %r5;
	setp.ge.s32 	%p3, %r67, %r19;
	@%p3 bra 	$L__BB0_10;
	add.s32 	%r27, %r67, %r7;
	max.s32 	%r28, %r19, %r27;
	setp.lt.s32 	%p4, %r27, %r19;
	selp.u32 	%r29, 1, 0, %p4;
	add.s32 	%r30, %r27, %r29;
	sub.s32 	%r31, %r28, %r30;
	div.u32 	%r32, %r31, %r7;
	add.s32 	%r8, %r32, %r29;
	and.b32  	%r33, %r8, 3;
	setp.eq.s32 	%p5, %r33, 3;
	@%p5 bra 	$L__BB0_7;
	add.s32 	%r34, %r8, 1;
	and.b32  	%r35, %r34, 3;
	neg.s32 	%r65, %r35;
$L__BB0_6:
	.pragma "nounroll";
	mul.wide.s32 	%rd5, %r67, 4;
	add.s64 	%rd6, %rd1, %rd5;
	ld.global.u32 	%r36, [%rd6];
	shl.b32 	%r37, %r36, 2;
	mov.u32 	%r38, histogram_s;
	add.s32 	%r39, %r38, %r37;
	atom.shared.add.u32 	%r40, [%r39], 1;
	add.s32 	%r67, %r67, %r7;
	add.s32 	%r65, %r65, 1;
	setp.ne.s32 	%p6, %r65, 0;
	@%p6 bra 	$L__BB0_6;
$L__BB0_7:
	setp.lt.u32 	%p7, %r8, 3;
	@%p7 bra 	$L__BB0_10;
	mov.u32 	%r43, histogram_s;
	mul.wide.s32 	%rd9, %r7, 4;
	shl.b32 	%r58, %r7, 2;
$L__BB0_9:
	mul.wide.s32 	%rd7, %r67, 4;
	add.s64 	%rd8, %rd1, %rd7;
	ld.global.u32 	%r41, [%rd8];
	shl.b32 	%r42, %r41, 2;
	add.s32 	%r44, %r43, %r42;
	atom.shared.add.u32 	%r45, [%r44], 1;
	add.s64 	%rd10, %rd8, %rd9;
	ld.global.u32 	%r46, [%rd10];
	shl.b32 	%r47, %r46, 2;
	add.s32 	%r48, %r43, %r47;
	atom.shared.add.u32 	%r49, [%r48], 1;
	add.s64 	%rd11, %rd10, %rd9;
	ld.global.u32 	%r50, [%rd11];
	shl.b32 	%r51, %r50, 2;
	add.s32 	%r52, %r43, %r51;
	atom.shared.add.u32 	%r53, [%r52], 1;
	add.s64 	%rd12, %rd11, %rd9;
	ld.global.u32 	%r54, [%rd12];
	shl.b32 	%r55, %r54, 2;
	add.s32 	%r56, %r43, %r55;
	atom.shared.add.u32 	%r57, [%r56], 1;
	add.s32 	%r67, %r58, %r67;
	setp.lt.s32 	%p8, %r67, %r19;
	@%p8 bra 	$L__BB0_9;
$L__BB0_10:
	setp.ge.s32 	%p9, %r69, %r20;
	bar.sync 	0;
	@%p9 bra 	$L__BB0_13;
	cvta.to.global.u64 	%rd2, %rd3;
	mov.u32 	%r60, histogram_s;
$L__BB0_12:
	mul.wide.s32 	%rd13, %r69, 4;
	add.s64 	%rd14, %rd2, %rd13;
	shl.b32 	%r59, %r69, 2;
	add.s32 	%r61, %r60, %r59;
	ld.shared.u32 	%r62, [%r61];
	atom.global.add.u32 	%r63, [%rd14], %r62;
	add.s32 	%r69, %r69, %r5;
	setp.lt.s32 	%p10, %r69, %r20;
	@%p10 bra 	$L__BB0_12;
$L__BB0_13:
	ret;

}


// ===== COMPILED SASS (sm_100) =====

	.target	sm_100

	.elftype	@"ET_EXEC"


//--------------------- .note.nv.tkinfo           --------------------------
	.section	.note.nv.tkinfo,"",@"SHT_NOTE"
	.sectionflags	@"SHF_NOTE_NV_TKINFO"
	.tkinfo
        /*0018*/ 	.word	0x00000002
        /*0030*/ 	.string	""
        /*0030*/ 	.string	"ptxas"
        /*0030*/ 	.string	"Cuda compilation tools, release 13.0, V13.0.88"
        /*0030*/ 	.string	"Build cuda_13.0.r13.0/compiler.36424714_0"
        /*0030*/ 	.string	"-arch sm_100 -m 64 "



//--------------------- .note.nv.cuinfo           --------------------------
	.section	.note.nv.cuinfo,"",@"SHT_NOTE"
	.sectionflags	@"SHF_NOTE_NV_CUINFO"
        /*0018*/ 	.short	0x0002
        /*001a*/ 	.short	0x0064
        /*001c*/ 	.short	0x0082
	.zero		2


//--------------------- .nv.info                  --------------------------
	.section	.nv.info,"",@"SHT_CUDA_INFO"
	.align	4


	//----- nvinfo : EIATTR_REGCOUNT
	.align		4
        /*0000*/ 	.byte	0x04, 0x2f
        /*0002*/ 	.short	(.L_1 - .L_0)
	.align		4
.L_0:
        /*0004*/ 	.word	index@(_Z20histogram_privatizedPiS_ii)
        /*0008*/ 	.word	0x00000016


	//----- nvinfo : EIATTR_FRAME_SIZE
	.align		4
.L_1:
        /*000c*/ 	.byte	0x04, 0x11
        /*000e*/ 	.short	(.L_3 - .L_2)
	.align		4
.L_2:
        /*0010*/ 	.word	index@(_Z20histogram_privatizedPiS_ii)
        /*0014*/ 	.word	0x00000000


	//----- nvinfo : EIATTR_MIN_STACK_SIZE
	.align		4
.L_3:
        /*0018*/ 	.byte	0x04, 0x12
        /*001a*/ 	.short	(.L_5 - .L_4)
	.align		4
.L_4:
        /*001c*/ 	.word	index@(_Z20histogram_privatizedPiS_ii)
        /*0020*/ 	.word	0x00000000
.L_5:


//--------------------- .nv.compat                --------------------------
	.section	.nv.compat,"",@"SHT_CUDA_COMPAT_INFO"
	.align	4
        /*0000*/ 	.byte	0x02, 0x09, 0x00, 0x00, 0x02, 0x02, 0x01, 0x00, 0x02, 0x05, 0x05, 0x00, 0x03, 0x07, 0x01, 0x01
        /*0010*/ 	.byte	0x02, 0x03, 0x00, 0x00, 0x02, 0x06, 0x01, 0x00, 0x04, 0x0b, 0x08, 0x00, 0x09, 0x00, 0x00, 0x00
        /*0020*/ 	.byte	0x00, 0x00, 0x00, 0x00


//--------------------- .nv.info._Z20histogram_privatizedPiS_ii --------------------------
	.section	.nv.info._Z20histogram_privatizedPiS_ii,"",@"SHT_CUDA_INFO"
	.sectionflags	@""
	.align	4


	//----- nvinfo : EIATTR_CUDA_API_VERSION
	.align		4
        /*0000*/ 	.byte	0x04, 0x37
        /*0002*/ 	.short	(.L_7 - .L_6)
.L_6:
        /*0004*/ 	.word	0x00000082


	//----- nvinfo : EIATTR_KPARAM_INFO
	.align		4
.L_7:
        /*0008*/ 	.byte	0x04, 0x17
        /*000a*/ 	.short	(.L_9 - .L_8)
.L_8:
        /*000c*/ 	.word	0x00000000
        /*0010*/ 	.short	0x0003
        /*0012*/ 	.short	0x0014
        /*0014*/ 	.byte	0x00, 0xf0, 0x11, 0x00


	//----- nvinfo : EIATTR_KPARAM_INFO
	.align		4
.L_9:
        /*0018*/ 	.byte	0x04, 0x17
        /*001a*/ 	.short	(.L_11 - .L_10)
.L_10:
        /*001c*/ 	.word	0x00000000
        /*0020*/ 	.short	0x0002
        /*0022*/ 	.short	0x0010
        /*0024*/ 	.byte	0x00, 0xf0, 0x11, 0x00


	//----- nvinfo : EIATTR_KPARAM_INFO
	.align		4
.L_11:
        /*0028*/ 	.byte	0x04, 0x17
        /*002a*/ 	.short	(.L_13 - .L_12)
.L_12:
        /*002c*/ 	.word	0x00000000
        /*0030*/ 	.short	0x0001
        /*0032*/ 	.short	0x0008
        /*0034*/ 	.byte	0x00, 0xf5, 0x21, 0x00


	//----- nvinfo : EIATTR_KPARAM_INFO
	.align		4
.L_13:
        /*0038*/ 	.byte	0x04, 0x17
        /*003a*/ 	.short	(.L_15 - .L_14)
.L_14:
        /*003c*/ 	.word	0x00000000
        /*0040*/ 	.short	0x0000
        /*0042*/ 	.short	0x0000
        /*0044*/ 	.byte	0x00, 0xf5, 0x21, 0x00


	//----- nvinfo : EIATTR_SPARSE_MMA_MASK
	.align		4
.L_15:
        /*0048*/ 	.byte	0x03, 0x50
        /*004a*/ 	.short	0x0000


	//----- nvinfo : EIATTR_MAXREG_COUNT
	.align		4
        /*004c*/ 	.byte	0x03, 0x1b
        /*004e*/ 	.short	0x00ff


	//----- nvinfo : EIATTR_NUM_BARRIERS
	.align		4
        /*0050*/ 	.byte	0x02, 0x4c
        /*0052*/ 	.byte	0x01
	.zero		1


	//----- nvinfo : EIATTR_MERCURY_ISA_VERSION
	.align		4
        /*0054*/ 	.byte	0x03, 0x5f
        /*0056*/ 	.short	0x0101


	//----- nvinfo : EIATTR_VRC_CTA_INIT_COUNT
	.align		4
        /*0058*/ 	.byte	0x02, 0x4a
	.zero		1
	.zero		1


	//----- nvinfo : EIATTR_EXIT_INSTR_OFFSETS
	.align		4
        /*005c*/ 	.byte	0x04, 0x1c
        /*005e*/ 	.short	(.L_17 - .L_16)


	//   ....[0]....
.L_16:
        /*0060*/ 	.word	0x00000640


	//   ....[1]....
        /*0064*/ 	.word	0x00000700


	//----- nvinfo : EIATTR_CRS_STACK_SIZE
	.align		4
.L_17:
        /*0068*/ 	.byte	0x04, 0x1e
        /*006a*/ 	.short	(.L_19 - .L_18)
.L_18:
        /*006c*/ 	.word	0x00000000


	//----- nvinfo : EIATTR_CBANK_PARAM_SIZE
	.align		4
.L_19:
        /*0070*/ 	.byte	0x03, 0x19
        /*0072*/ 	.short	0x0018


	//----- nvinfo : EIATTR_PARAM_CBANK
	.align		4
        /*0074*/ 	.byte	0x04, 0x0a
        /*0076*/ 	.short	(.L_21 - .L_20)
	.align		4
.L_20:
        /*0078*/ 	.word	index@(.nv.constant0._Z20histogram_privatizedPiS_ii)
        /*007c*/ 	.short	0x0380
        /*007e*/ 	.short	0x0018


	//----- nvinfo : EIATTR_SW_WAR
	.align		4
.L_21:
        /*0080*/ 	.byte	0x04, 0x36
        /*0082*/ 	.short	(.L_23 - .L_22)
.L_22:
        /*0084*/ 	.word	0x00000008
.L_23:


//--------------------- .nv.callgraph             --------------------------
	.section	.nv.callgraph,"",@"SHT_CUDA_CALLGRAPH"
	.align	4
	.sectionentsize	8
	.align		4
        /*0000*/ 	.word	0x00000000
	.align		4
        /*0004*/ 	.word	0xffffffff
	.align		4
        /*0008*/ 	.word	0x00000000
	.align		4
        /*000c*/ 	.word	0xfffffffe
	.align		4
        /*0010*/ 	.word	0x00000000
	.align		4
        /*0014*/ 	.word	0xfffffffd
	.align		4
        /*0018*/ 	.word	0x00000000
	.align		4
        /*001c*/ 	.word	0xfffffffc


//--------------------- .text._Z20histogram_privatizedPiS_ii --------------------------
	.section	.text._Z20histogram_privatizedPiS_ii,"ax",@progbits
	.align	128
        .global         _Z20histogram_privatizedPiS_ii
        .type           _Z20histogram_privatizedPiS_ii,@function
        .size           _Z20histogram_privatizedPiS_ii,(.L_x_11 - _Z20histogram_privatizedPiS_ii)
        .other          _Z20histogram_privatizedPiS_ii,@"STO_CUDA_ENTRY STV_DEFAULT"
_Z20histogram_privatizedPiS_ii:
.text._Z20histogram_privatizedPiS_ii:
[----:B------:R-:W-:Y:S01]  /*0000*/  LDC R1, c[0x0][0x37c] ;  /* 0x0000df00ff017b82 */ /* 0x000fe20000000800 */
[----:B------:R-:W0:Y:S01]  /*0010*/  S2R R0, SR_TID.X ;  /* 0x0000000000007919 */ /* 0x000e220000002100 */
[----:B------:R-:W0:Y:S01]  /*0020*/  LDCU UR8, c[0x0][0x394] ;  /* 0x00007280ff0877ac */ /* 0x000e220008000800 */
[----:B------:R-:W-:Y:S01]  /*0030*/  BSSY.RECONVERGENT B0, `(.L_x_0) ;  /* 0x000000d000007945 */ /* 0x000fe20003800200 */
[----:B0-----:R-:W-:-:S13]  /*0040*/  ISETP.GE.AND P0, PT, R0, UR8, PT ;  /* 0x0000000800007c0c */ /* 0x001fda000bf06270 */
[----:B------:R-:W-:Y:S05]  /*0050*/  @P0 BRA `(.L_x_1) ;  /* 0x0000000000280947 */ /* 0x000fea0003800000 */
[----:B------:R-:W0:Y:S01]  /*0060*/  S2R R5, SR_CgaCtaId ;  /* 0x0000000000057919 */ /* 0x000e220000008800 */
[----:B------:R-:W1:Y:S01]  /*0070*/  LDC R6, c[0x0][0x360] ;  /* 0x0000d800ff067b82 */ /* 0x000e620000000800 */
[----:B------:R-:W-:Y:S01]  /*0080*/  MOV R2, 0x400 ;  /* 0x0000040000027802 */ /* 0x000fe20000000f00 */
[----:B------:R-:W-:-:S03]  /*0090*/  IMAD.MOV.U32 R3, RZ, RZ, R0 ;  /* 0x000000ffff037224 */ /* 0x000fc600078e0000 */
[----:B0-----:R-:W-:-:S07]  /*00a0*/  LEA R2, R5, R2, 0x18 ;  /* 0x0000000205027211 */ /* 0x001fce00078ec0ff */
.L_x_2:
[----:B------:R-:W-:Y:S02]  /*00b0*/  IMAD R4, R3, 0x4, R2 ;  /* 0x0000000403047824 */ /* 0x000fe400078e0202 */
[----:B-1----:R-:W-:-:S03]  /*00c0*/  IMAD.IADD R3, R6, 0x1, R3 ;  /* 0x0000000106037824 */ /* 0x002fc600078e0203 */
[----:B------:R0:W-:Y:S02]  /*00d0*/  STS [R4], RZ ;  /* 0x000000ff04007388 */ /* 0x0001e40000000800 */
[----:B------:R-:W-:-:S13]  /*00e0*/  ISETP.GE.AND P0, PT, R3, UR8, PT ;  /* 0x0000000803007c0c */ /* 0x000fda000bf06270 */
[----:B0-----:R-:W-:Y:S05]  /*00f0*/  @!P0 BRA `(.L_x_2) ;  /* 0xfffffffc00ec8947 */ /* 0x001fea000383ffff */
.L_x_1:
[----:B------:R-:W-:Y:S05]  /*0100*/  BSYNC.RECONVERGENT B0 ;  /* 0x0000000000007941 */ /* 0x000fea0003800200 */
.L_x_0:
[----:B------:R-:W0:Y:S01]  /*0110*/  S2UR UR4, SR_CTAID.X ;  /* 0x00000000000479c3 */ /* 0x000e220000002500 */
[----:B------:R-:W1:Y:S01]  /*0120*/  LDCU UR9, c[0x0][0x390] ;  /* 0x00007200ff0977ac */ /* 0x000e620008000800 */
[----:B------:R-:W-:Y:S01]  /*0130*/  BSSY.RECONVERGENT B0, `(.L_x_3) ;  /* 0x000004e000007945 */ /* 0x000fe20003800200 */
[----:B------:R-:W2:Y:S05]  /*0140*/  LDCU.64 UR6, c[0x0][0x358] ;  /* 0x00006b00ff0677ac */ /* 0x000eaa0008000a00 */
[----:B------:R-:W0:Y:S01]  /*0150*/  LDC R3, c[0x0][0x360] ;  /* 0x0000d800ff037b82 */ /* 0x000e220000000800 */
[----:B------:R-:W3:Y:S01]  /*0160*/  LDCU UR5, c[0x0][0x370] ;  /* 0x00006e00ff0577ac */ /* 0x000ee20008000800 */
[----:B0-----:R-:W-:-:S06]  /*0170*/  IMAD R5, R3, UR4, R0 ;  /* 0x0000000403057c24 */ /* 0x001fcc000f8e0200 */
[----:B------:R-:W-:Y:S01]  /*0180*/  BAR.SYNC.DEFER_BLOCKING 0x0 ;  /* 0x0000000000007b1d */ /* 0x000fe20000010000 */
[----:B-1----:R-:W-:-:S13]  /*0190*/  ISETP.GE.AND P0, PT, R5, UR9, PT ;  /* 0x0000000905007c0c */ /* 0x002fda000bf06270 */
[----:B--23--:R-:W-:Y:S05]  /*01a0*/  @P0 BRA `(.L_x_4) ;  /* 0x0000000400180947 */ /* 0x00cfea0003800000 */
[----:B------:R-:W-:Y:S01]  /*01b0*/  IMAD R2, R3, UR5, RZ ;  /* 0x0000000503027c24 */ /* 0x000fe2000f8e02ff */
[----:B------:R-:W-:Y:S03]  /*01c0*/  BSSY.RECONVERGENT B1, `(.L_x_5) ;  /* 0x000002c000017945 */ /* 0x000fe60003800200 */
[----:B------:R-:W0:Y:S01]  /*01d0*/  I2F.U32.RP R10, R2 ;  /* 0x00000002000a7306 */ /* 0x000e220000209000 */
[C---:B------:R-:W-:Y:S01]  /*01e0*/  IMAD.IADD R4, R2.reuse, 0x1, R5 ;  /* 0x0000000102047824 */ /* 0x040fe200078e0205 */
[----:B------:R-:W-:Y:S01]  /*01f0*/  ISETP.NE.U32.AND P2, PT, R2, RZ, PT ;  /* 0x000000ff0200720c */ /* 0x000fe20003f45070 */
[----:B------:R-:W-:-:S03]  /*0200*/  IMAD.MOV R11, RZ, RZ, -R2 ;  /* 0x000000ffff0b7224 */ /* 0x000fc600078e0a02 */
[C---:B------:R-:W-:Y:S02]  /*0210*/  ISETP.GE.AND P0, PT, R4.reuse, UR9, PT ;  /* 0x0000000904007c0c */ /* 0x040fe4000bf06270 */
[----:B------:R-:W-:Y:S02]  /*0220*/  VIMNMX R9, PT, PT, R4, UR9, !PT ;  /* 0x0000000904097c48 */ /* 0x000fe4000ffe0100 */
[----:B------:R-:W-:-:S04]  /*0230*/  SEL R8, RZ, 0x1, P0 ;  /* 0x00000001ff087807 */ /* 0x000fc80000000000 */
[----:B------:R-:W-:Y:S01]  /*0240*/  IADD3 R9, PT, PT, R9, -R4, -R8 ;  /* 0x8000000409097210 */ /* 0x000fe20007ffe808 */
[----:B0-----:R-:W0:Y:S02]  /*0250*/  MUFU.RCP R10, R10 ;  /* 0x0000000a000a7308 */ /* 0x001e240000001000 */
[----:B0-----:R-:W-:-:S06]  /*0260*/  IADD3 R6, PT, PT, R10, 0xffffffe, RZ ;  /* 0x0ffffffe0a067810 */ /* 0x001fcc0007ffe0ff */
[----:B------:R0:W1:Y:S02]  /*0270*/  F2I.FTZ.U32.TRUNC.NTZ R7, R6 ;  /* 0x0000000600077305 */ /* 0x000064000021f000 */
[----:B0-----:R-:W-:Y:S02]  /*0280*/  IMAD.MOV.U32 R6, RZ, RZ, RZ ;  /* 0x000000ffff067224 */ /* 0x001fe400078e00ff */
[----:B-1----:R-:W-:-:S04]  /*0290*/  IMAD R11, R11, R7, RZ ;  /* 0x000000070b0b7224 */ /* 0x002fc800078e02ff */
[----:B------:R-:W-:-:S06]  /*02a0*/  IMAD.HI.U32 R10, R7, R11, R6 ;  /* 0x0000000b070a7227 */ /* 0x000fcc00078e0006 */
[----:B------:R-:W-:-:S05]  /*02b0*/  IMAD.HI.U32 R7, R10, R9, RZ ;  /* 0x000000090a077227 */ /* 0x000fca00078e00ff */
[----:B------:R-:W-:-:S05]  /*02c0*/  IADD3 R4, PT, PT, -R7, RZ, RZ ;  /* 0x000000ff07047210 */ /* 0x000fca0007ffe1ff */
[----:B------:R-:W-:-:S05]  /*02d0*/  IMAD R9, R2, R4, R9 ;  /* 0x0000000402097224 */ /* 0x000fca00078e0209 */
[----:B------:R-:W-:-:S13]  /*02e0*/  ISETP.GE.U32.AND P0, PT, R9, R2, PT ;  /* 0x000000020900720c */ /* 0x000fda0003f06070 */
[----:B------:R-:W-:Y:S02]  /*02f0*/  @P0 IMAD.IADD R9, R9, 0x1, -R2 ;  /* 0x0000000109090824 */ /* 0x000fe400078e0a02 */
[----:B------:R-:W-:-:S03]  /*0300*/  @P0 VIADD R7, R7, 0x1 ;  /* 0x0000000107070836 */ /* 0x000fc60000000000 */
[----:B------:R-:W-:-:S13]  /*0310*/  ISETP.GE.U32.AND P1, PT, R9, R2, PT ;  /* 0x000000020900720c */ /* 0x000fda0003f26070 */
[----:B------:R-:W-:Y:S01]  /*0320*/  @P1 VIADD R7, R7, 0x1 ;  /* 0x0000000107071836 */ /* 0x000fe20000000000 */
[----:B------:R-:W-:-:S04]  /*0330*/  @!P2 LOP3.LUT R7, RZ, R2, RZ, 0x33, !PT ;  /* 0x00000002ff07a212 */ /* 0x000fc800078e33ff */
[----:B------:R-:W-:-:S04]  /*0340*/  IADD3 R4, PT, PT, R8, R7, RZ ;  /* 0x0000000708047210 */ /* 0x000fc80007ffe0ff */
[C---:B------:R-:W-:Y:S02]  /*0350*/  LOP3.LUT R6, R4.reuse, 0x3, RZ, 0xc0, !PT ;  /* 0x0000000304067812 */ /* 0x040fe400078ec0ff */
[----:B------:R-:W-:Y:S02]  /*0360*/  ISETP.GE.U32.AND P1, PT, R4, 0x3, PT ;  /* 0x000000030400780c */ /* 0x000fe40003f26070 */
[----:B------:R-:W-:-:S13]  /*0370*/  ISETP.NE.AND P0, PT, R6, 0x3, PT ;  /* 0x000000030600780c */ /* 0x000fda0003f05270 */
[----:B------:R-:W-:Y:S05]  /*0380*/  @!P0 BRA `(.L_x_6) ;  /* 0x00000000003c8947 */ /* 0x000fea0003800000 */
[----:B------:R-:W0:Y:S01]  /*0390*/  S2R R9, SR_CgaCtaId ;  /* 0x0000000000097919 */ /* 0x000e220000008800 */
[----:B------:R-:W1:Y:S01]  /*03a0*/  LDC.64 R6, c[0x0][0x380] ;  /* 0x0000e000ff067b82 */ /* 0x000e620000000a00 */
[----:B------:R-:W-:Y:S01]  /*03b0*/  VIADD R4, R4, 0x1 ;  /* 0x0000000104047836 */ /* 0x000fe20000000000 */
[----:B------:R-:W-:-:S04]  /*03c0*/  MOV R8, 0x400 ;  /* 0x0000040000087802 */ /* 0x000fc80000000f00 */
[----:B------:R-:W-:-:S05]  /*03d0*/  LOP3.LUT R4, R4, 0x3, RZ, 0xc0, !PT ;  /* 0x0000000304047812 */ /* 0x000fca00078ec0ff */
[----:B------:R-:W-:Y:S01]  /*03e0*/  IMAD.MOV R4, RZ, RZ, -R4 ;  /* 0x000000ffff047224 */ /* 0x000fe200078e0a04 */
[----:B0-----:R-:W-:-:S07]  /*03f0*/  LEA R11, R9, R8, 0x18 ;  /* 0x00000008090b7211 */ /* 0x001fce00078ec0ff */
.L_x_7:
[----:B-1----:R-:W-:-:S06]  /*0400*/  IMAD.WIDE R8, R5, 0x4, R6 ;  /* 0x0000000405087825 */ /* 0x002fcc00078e0206 */
[----:B------:R-:W2:Y:S01]  /*0410*/  LDG.E R8, desc[UR6][R8.64] ;  /* 0x0000000608087981 */ /* 0x000ea2000c1e1900 */
[----:B------:R-:W-:Y:S01]  /*0420*/  IADD3 R4, PT, PT, R4, 0x1, RZ ;  /* 0x0000000104047810 */ /* 0x000fe20007ffe0ff */
[----:B------:R-:W-:-:S03]  /*0430*/  IMAD.IADD R5, R2, 0x1, R5 ;  /* 0x0000000102057824 */ /* 0x000fc600078e0205 */
[----:B------:R-:W-:Y:S01]  /*0440*/  ISETP.NE.AND P0, PT, R4, RZ, PT ;  /* 0x000000ff0400720c */ /* 0x000fe20003f05270 */
[----:B0-2---:R-:W-:-:S05]  /*0450*/  IMAD R10, R8, 0x4, R11 ;  /* 0x00000004080a7824 */ /* 0x005fca00078e020b */
[----:B------:R0:W-:Y:S07]  /*0460*/  ATOMS.POPC.INC.32 RZ, [R10+URZ] ;  /* 0x000000000aff7f8c */ /* 0x0001ee000d8000ff */
[----:B------:R-:W-:Y:S05]  /*0470*/  @P0 BRA `(.L_x_7) ;  /* 0xfffffffc00e00947 */ /* 0x000fea000383ffff */
.L_x_6:
[----:B------:R-:W-:Y:S05]  /*0480*/  BSYNC.RECONVERGENT B1 ;  /* 0x0000000000017941 */ /* 0x000fea0003800200 */
.L_x_5:
[----:B------:R-:W-:Y:S05]  /*0490*/  @!P1 BRA `(.L_x_4) ;  /* 0x00000000005c9947 */ /* 0x000fea0003800000 */
[----:B------:R-:W1:Y:S01]  /*04a0*/  S2R R9, SR_CgaCtaId ;  /* 0x0000000000097919 */ /* 0x000e620000008800 */
[----:B------:R-:W2:Y:S01]  /*04b0*/  LDC.64 R6, c[0x0][0x380] ;  /* 0x0000e000ff067b82 */ /* 0x000ea20000000a00 */
[----:B------:R-:W-:-:S04]  /*04c0*/  MOV R4, 0x400 ;  /* 0x0000040000047802 */ /* 0x000fc80000000f00 */
[----:B-1----:R-:W-:-:S07]  /*04d0*/  LEA R19, R9, R4, 0x18 ;  /* 0x0000000409137211 */ /* 0x002fce00078ec0ff */
.L_x_8:
[----:B--2---:R-:W-:-:S04]  /*04e0*/  IMAD.WIDE R14, R5, 0x4, R6 ;  /* 0x00000004050e7825 */ /* 0x004fc800078e0206 */
[C---:B------:R-:W-:Y:S02]  /*04f0*/  IMAD.WIDE R8, R2.reuse, 0x4, R14 ;  /* 0x0000000402087825 */ /* 0x040fe400078e020e */
[----:B------:R-:W2:Y:S02]  /*0500*/  LDG.E R14, desc[UR6][R14.64] ;  /* 0x000000060e0e7981 */ /* 0x000ea4000c1e1900 */
[C---:B0-----:R-:W-:Y:S02]  /*0510*/  IMAD.WIDE R10, R2.reuse, 0x4, R8 ;  /* 0x00000004020a7825 */ /* 0x041fe400078e0208 */
[----:B------:R-:W3:Y:S02]  /*0520*/  LDG.E R8, desc[UR6][R8.64] ;  /* 0x0000000608087981 */ /* 0x000ee4000c1e1900 */
[C---:B------:R-:W-:Y:S02]  /*0530*/  IMAD.WIDE R12, R2.reuse, 0x4, R10 ;  /* 0x00000004020c7825 */ /* 0x040fe400078e020a */
[----:B------:R-:W4:Y:S04]  /*0540*/  LDG.E R10, desc[UR6][R10.64] ;  /* 0x000000060a0a7981 */ /* 0x000f28000c1e1900 */
[----:B------:R-:W5:Y:S01]  /*0550*/  LDG.E R12, desc[UR6][R12.64] ;  /* 0x000000060c0c7981 */ /* 0x000f62000c1e1900 */
[----:B------:R-:W-:-:S04]  /*0560*/  LEA R5, R2, R5, 0x2 ;  /* 0x0000000502057211 */ /* 0x000fc800078e10ff */
[----:B------:R-:W-:Y:S01]  /*0570*/  ISETP.GE.AND P0, PT, R5, UR9, PT ;  /* 0x0000000905007c0c */ /* 0x000fe2000bf06270 */
[----:B-12---:R-:W-:-:S05]  /*0580*/  IMAD R4, R14, 0x4, R19 ;  /* 0x000000040e047824 */ /* 0x006fca00078e0213 */
[----:B------:R1:W-:Y:S01]  /*0590*/  ATOMS.POPC.INC.32 RZ, [R4+URZ] ;  /* 0x0000000004ff7f8c */ /* 0x0003e2000d8000ff */
[----:B---3--:R-:W-:-:S05]  /*05a0*/  LEA R16, R8, R19, 0x2 ;  /* 0x0000001308107211 */ /* 0x008fca00078e10ff */
[----:B------:R1:W-:Y:S01]  /*05b0*/  ATOMS.POPC.INC.32 RZ, [R16+URZ] ;  /* 0x0000000010ff7f8c */ /* 0x0003e2000d8000ff */
[--C-:B----4-:R-:W-:Y:S02]  /*05c0*/  IMAD R17, R10, 0x4, R19.reuse ;  /* 0x000000040a117824 */ /* 0x110fe400078e0213 */
[----:B-----5:R-:W-:-:S03]  /*05d0*/  IMAD R18, R12, 0x4, R19 ;  /* 0x000000040c127824 */ /* 0x020fc600078e0213 */
[----:B------:R1:W-:Y:S04]  /*05e0*/  ATOMS.POPC.INC.32 RZ, [R17+URZ] ;  /* 0x0000000011ff7f8c */ /* 0x0003e8000d8000ff */
[----:B------:R1:W-:Y:S01]  /*05f0*/  ATOMS.POPC.INC.32 RZ, [R18+URZ] ;  /* 0x0000000012ff7f8c */ /* 0x0003e2000d8000ff */
[----:B------:R-:W-:Y:S05]  /*0600*/  @!P0 BRA `(.L_x_8) ;  /* 0xfffffffc00b48947 */ /* 0x000fea000383ffff */
.L_x_4:
[----:B------:R-:W-:Y:S05]  /*0610*/  BSYNC.RECONVERGENT B0 ;  /* 0x0000000000007941 */ /* 0x000fea0003800200 */
.L_x_3:
[----:B------:R-:W-:Y:S01]  /*0620*/  BAR.SYNC.DEFER_BLOCKING 0x0 ;  /* 0x0000000000007b1d */ /* 0x000fe20000010000 */
[----:B------:R-:W-:-:S13]  /*0630*/  ISETP.GE.AND P0, PT, R0, UR8, PT ;  /* 0x0000000800007c0c */ /* 0x000fda000bf06270 */
[----:B------:R-:W-:Y:S05]  /*0640*/  @P0 EXIT ;  /* 0x000000000000094d */ /* 0x000fea0003800000 */
[----:B------:R-:W2:Y:S01]  /*0650*/  S2UR UR5, SR_CgaCtaId ;  /* 0x00000000000579c3 */ /* 0x000ea20000008800 */
[----:B------:R-:W-:-:S07]  /*0660*/  UMOV UR4, 0x400 ;  /* 0x0000040000047882 */ /* 0x000fce0000000000 */
[----:B------:R-:W3:Y:S01]  /*0670*/  LDC.64 R6, c[0x0][0x388] ;  /* 0x0000e200ff067b82 */ /* 0x000ee20000000a00 */
[----:B--2---:R-:W-:-:S12]  /*0680*/  ULEA UR4, UR5, UR4, 0x18 ;  /* 0x0000000405047291 */ /* 0x004fd8000f8ec0ff */
.L_x_9:
[C---:B------:R-:W-:Y:S01]  /*0690*/  LEA R2, R0.reuse, UR4, 0x2 ;  /* 0x0000000400027c11 */ /* 0x040fe2000f8e10ff */
[----:B-123--:R-:W-:-:S04]  /*06a0*/  IMAD.WIDE R4, R0, 0x4, R6 ;  /* 0x0000000400047825 */ /* 0x00efc800078e0206 */
[----:B------:R-:W1:Y:S01]  /*06b0*/  LDS R9, [R2] ;  /* 0x0000000002097984 */ /* 0x000e620000000800 */
[----:B------:R-:W-:-:S05]  /*06c0*/  IMAD.IADD R0, R3, 0x1, R0 ;  /* 0x0000000103007824 */ /* 0x000fca00078e0200 */
[----:B------:R-:W-:Y:S01]  /*06d0*/  ISETP.GE.AND P0, PT, R0, UR8, PT ;  /* 0x0000000800007c0c */ /* 0x000fe2000bf06270 */
[----:B-1----:R2:W-:-:S12]  /*06e0*/  REDG.E.ADD.STRONG.GPU desc[UR6][R4.64], R9 ;  /* 0x000000090400798e */ /* 0x0025d8000c12e106 */
[----:B------:R-:W-:Y:S05]  /*06f0*/  @!P0 BRA `(.L_x_9) ;  /* 0xfffffffc00e48947 */ /* 0x000fea000383ffff */
[----:B------:R-:W-:Y:S05]  /*0700*/  EXIT ;  /* 0x000000000000794d */ /* 0x000fea0003800000 */
.L_x_10:
[----:B------:R-:W-:-:S00]  /*0710*/  BRA `(.L_x_10) ;  /* 0xfffffffc00fc7947 */ /* 0x000fc0000383ffff */
[----:B------:R-:W-:-:S00]  /*0720*/  NOP ;  /* 0x0000000000007918 */ /* 0x000fc00000000000 */
        /* <DEDUP_REMOVED lines=13> */
.L_x_11:


//--------------------- .nv.shared._Z20histogram_privatizedPiS_ii --------------------------
	.section	.nv.shared._Z20histogram_privatizedPiS_ii,"aw",@nobits
	.sectionflags	@""
	.align	16
	.zero		1024


//--------------------- .nv.shared.reserved.0     --------------------------
	.section	.nv.shared.reserved.0,"aw",@nobits
	.weak		__nv_reservedSMEM_offset_0_alias
	.size		__nv_reservedSMEM_offset_0_alias, 0, 64
	.other		__nv_reservedSMEM_offset_0_alias,@"STO_CUDA_RESERVED_SHARED STV_DEFAULT"
__nv_reservedSMEM_offset_0_alias:
	.zero		0
	.zero		64


//--------------------- .nv.constant0._Z20histogram_privatizedPiS_ii --------------------------
	.section	.nv.constant0._Z20histogram_privatizedPiS_ii,"a",@progbits
	.sectionflags	@""
	.align	4
.nv.constant0._Z20histogram_privatizedPiS_ii:
	.zero		920


//--------------------- SYMBOLS --------------------------

	.type		.nv.reservedSmem.offset0,@object
	.size		.nv.reservedSmem.offset0,0x4
	.type		.nv.reservedSmem.cap,@object
	.size		.nv.reservedSmem.cap,0x4
